//
// Generated by NVIDIA NVVM Compiler
//
// Compiler Build ID: CL-36424714
// Cuda compilation tools, release 13.0, V13.0.88
// Based on NVVM 20.0.0
//

.version 9.0
.target sm_100
.address_size 64

	// .globl	_Z11matAddOrSub7infoSet

.visible .entry _Z11matAddOrSub7infoSet(
	.param .align 8 .b8 _Z11matAddOrSub7infoSet_param_0[352]
)
{
	.reg .pred 	%p<4>;
	.reg .b16 	%rs<2>;
	.reg .b32 	%r<13>;
	.reg .b64 	%rd<26>;

	mov.b64 	%rd7, _Z11matAddOrSub7infoSet_param_0;
	mov.u64 	%rd25, %rd7;
	mov.u32 	%r5, %ctaid.x;
	mov.u32 	%r6, %tid.x;
	shl.b32 	%r7, %r5, 7;
	add.s32 	%r1, %r7, %r6;
	ld.param.u64 	%rd24, [_Z11matAddOrSub7infoSet_param_0];
	setp.eq.s64 	%p1, %rd24, 0;
	@%p1 bra 	$L__BB0_6;
	mul.wide.u32 	%rd15, %r1, 4;
$L__BB0_2:
	ld.param.u8 	%rs1, [%rd25+24];
	setp.eq.s16 	%p2, %rs1, 0;
	@%p2 bra 	$L__BB0_4;
	cvta.to.global.u64 	%rd8, %rd24;
	add.s64 	%rd10, %rd8, %rd15;
	ld.global.u32 	%r8, [%rd10];
	ld.param.u64 	%rd11, [%rd25+8];
	cvta.to.global.u64 	%rd12, %rd11;
	add.s64 	%rd13, %rd12, %rd15;
	ld.global.u32 	%r9, [%rd13];
	add.s32 	%r12, %r9, %r8;
	bra.uni 	$L__BB0_5;
$L__BB0_4:
	cvta.to.global.u64 	%rd14, %rd24;
	add.s64 	%rd16, %rd14, %rd15;
	ld.global.u32 	%r10, [%rd16];
	ld.param.u64 	%rd17, [%rd25+8];
	cvta.to.global.u64 	%rd18, %rd17;
	add.s64 	%rd19, %rd18, %rd15;
	ld.global.u32 	%r11, [%rd19];
	sub.s32 	%r12, %r10, %r11;
$L__BB0_5:
	ld.param.u64 	%rd20, [%rd25+16];
	cvta.to.global.u64 	%rd21, %rd20;
	add.s64 	%rd23, %rd21, %rd15;
	st.global.u32 	[%rd23], %r12;
	add.s64 	%rd5, %rd25, 32;
	ld.param.u64 	%rd24, [%rd25+32];
	setp.ne.s64 	%p3, %rd24, 0;
	mov.u64 	%rd25, %rd5;
	@%p3 bra 	$L__BB0_2;
$L__BB0_6:
	ret;

}
	// .globl	_Z10matMulCuda10MulInfoSet
.visible .entry _Z10matMulCuda10MulInfoSet(
	.param .align 8 .b8 _Z10matMulCuda10MulInfoSet_param_0[168]
)
{
	.reg .pred 	%p<5>;
	.reg .b32 	%r<46>;
	.reg .b64 	%rd<35>;

	mov.b64 	%rd16, _Z10matMulCuda10MulInfoSet_param_0;
	mov.u64 	%rd17, %rd16;
	mov.u32 	%r20, %ctaid.x;
	mov.u32 	%r1, %ctaid.y;
	mov.u32 	%r2, %tid.x;
	shl.b32 	%r3, %r1, 7;
	add.s32 	%r21, %r3, %r2;
	mov.u32 	%r4, %ntid.x;
	mul.wide.u32 	%rd18, %r20, 24;
	add.s64 	%rd19, %rd17, %rd18;
	ld.param.u64 	%rd20, [%rd19];
	cvta.to.global.u64 	%rd1, %rd20;
	ld.param.u64 	%rd21, [%rd19+8];
	cvta.to.global.u64 	%rd2, %rd21;
	ld.param.u64 	%rd22, [%rd19+16];
	cvta.to.global.u64 	%rd23, %rd22;
	mul.wide.u32 	%rd24, %r21, 4;
	add.s64 	%rd3, %rd23, %rd24;
	mov.b32 	%r42, 0;
	st.global.u32 	[%rd3], %r42;
	and.b32  	%r5, %r4, 3;
	setp.lt.u32 	%p1, %r4, 4;
	mov.u32 	%r43, %r42;
	@%p1 bra 	$L__BB1_3;
	and.b32  	%r43, %r4, 2044;
	and.b32  	%r23, %r4, -4;
	neg.s32 	%r40, %r23;
	mul.wide.u32 	%rd25, %r1, 512;
	add.s64 	%rd26, %rd25, %rd1;
	add.s64 	%rd32, %rd26, 8;
	mul.wide.u32 	%rd27, %r2, 4;
	add.s64 	%rd28, %rd27, %rd2;
	add.s64 	%rd31, %rd28, 1024;
	mov.b32 	%r42, 0;
$L__BB1_2:
	ld.global.u32 	%r24, [%rd32+-8];
	ld.global.u32 	%r25, [%rd31+-1024];
	mad.lo.s32 	%r26, %r25, %r24, %r42;
	st.global.u32 	[%rd3], %r26;
	ld.global.u32 	%r27, [%rd32+-4];
	ld.global.u32 	%r28, [%rd31+-512];
	mad.lo.s32 	%r29, %r28, %r27, %r26;
	st.global.u32 	[%rd3], %r29;
	ld.global.u32 	%r30, [%rd32];
	ld.global.u32 	%r31, [%rd31];
	mad.lo.s32 	%r32, %r31, %r30, %r29;
	st.global.u32 	[%rd3], %r32;
	ld.global.u32 	%r33, [%rd32+4];
	ld.global.u32 	%r34, [%rd31+512];
	mad.lo.s32 	%r42, %r34, %r33, %r32;
	st.global.u32 	[%rd3], %r42;
	add.s32 	%r40, %r40, 4;
	add.s64 	%rd32, %rd32, 16;
	add.s64 	%rd31, %rd31, 2048;
	setp.ne.s32 	%p2, %r40, 0;
	@%p2 bra 	$L__BB1_2;
$L__BB1_3:
	setp.eq.s32 	%p3, %r5, 0;
	@%p3 bra 	$L__BB1_6;
	shl.b32 	%r35, %r43, 7;
	add.s32 	%r36, %r2, %r35;
	mul.wide.u32 	%rd29, %r36, 4;
	add.s64 	%rd34, %rd2, %rd29;
	add.s32 	%r37, %r43, %r3;
	mul.wide.u32 	%rd30, %r37, 4;
	add.s64 	%rd33, %rd1, %rd30;
	neg.s32 	%r44, %r5;
$L__BB1_5:
	.pragma "nounroll";
	ld.global.u32 	%r38, [%rd33];
	ld.global.u32 	%r39, [%rd34];
	mad.lo.s32 	%r42, %r39, %r38, %r42;
	st.global.u32 	[%rd3], %r42;
	add.s64 	%rd34, %rd34, 512;
	add.s64 	%rd33, %rd33, 4;
	add.s32 	%r44, %r44, 1;
	setp.ne.s32 	%p4, %r44, 0;
	@%p4 bra 	$L__BB1_5;
$L__BB1_6:
	ret;

}


// ===== COMPILED SASS (sm_100) =====

	.target	sm_100

	.elftype	@"ET_EXEC"


//--------------------- .note.nv.tkinfo           --------------------------
	.section	.note.nv.tkinfo,"",@"SHT_NOTE"
	.sectionflags	@"SHF_NOTE_NV_TKINFO"
	.tkinfo
        /*0018*/ 	.word	0x00000002
        /*0030*/ 	.string	""
        /*0030*/ 	.string	"ptxas"
        /*0030*/ 	.string	"Cuda compilation tools, release 13.0, V13.0.88"
        /*0030*/ 	.string	"Build cuda_13.0.r13.0/compiler.36424714_0"
        /*0030*/ 	.string	"-arch sm_100 -m 64 "



//--------------------- .note.nv.cuinfo           --------------------------
	.section	.note.nv.cuinfo,"",@"SHT_NOTE"
	.sectionflags	@"SHF_NOTE_NV_CUINFO"
        /*0018*/ 	.short	0x0002
        /*001a*/ 	.short	0x0064
        /*001c*/ 	.short	0x0082
	.zero		2


//--------------------- .nv.info                  --------------------------
	.section	.nv.info,"",@"SHT_CUDA_INFO"
	.align	4


	//----- nvinfo : EIATTR_REGCOUNT
	.align		4
        /*0000*/ 	.byte	0x04, 0x2f
        /*0002*/ 	.short	(.L_1 - .L_0)
	.align		4
.L_0:
        /*0004*/ 	.word	index@(_Z11matAddOrSub7infoSet)
        /*0008*/ 	.word	0x00000010


	//----- nvinfo : EIATTR_FRAME_SIZE
	.align		4
.L_1:
        /*000c*/ 	.byte	0x04, 0x11
        /*000e*/ 	.short	(.L_3 - .L_2)
	.align		4
.L_2:
        /*0010*/ 	.word	index@(_Z11matAddOrSub7infoSet)
        /*0014*/ 	.word	0x00000000


	//----- nvinfo : EIATTR_REGCOUNT
	.align		4
.L_3:
        /*0018*/ 	.byte	0x04, 0x2f
        /*001a*/ 	.short	(.L_5 - .L_4)
	.align		4
.L_4:
        /*001c*/ 	.word	index@(_Z10matMulCuda10MulInfoSet)
        /*0020*/ 	.word	0x00000018


	//----- nvinfo : EIATTR_FRAME_SIZE
	.align		4
.L_5:
        /*0024*/ 	.byte	0x04, 0x11
        /*0026*/ 	.short	(.L_7 - .L_6)
	.align		4
.L_6:
        /*0028*/ 	.word	index@(_Z10matMulCuda10MulInfoSet)
        /*002c*/ 	.word	0x00000000


	//----- nvinfo : EIATTR_MIN_STACK_SIZE
	.align		4
.L_7:
        /*0030*/ 	.byte	0x04, 0x12
        /*0032*/ 	.short	(.L_9 - .L_8)
	.align		4
.L_8:
        /*0034*/ 	.word	index@(_Z10matMulCuda10MulInfoSet)
        /*0038*/ 	.word	0x00000000


	//----- nvinfo : EIATTR_MIN_STACK_SIZE
	.align		4
.L_9:
        /*003c*/ 	.byte	0x04, 0x12
        /*003e*/ 	.short	(.L_11 - .L_10)
	.align		4
.L_10:
        /*0040*/ 	.word	index@(_Z11matAddOrSub7infoSet)
        /*0044*/ 	.word	0x00000000
.L_11:


//--------------------- .nv.compat                --------------------------
	.section	.nv.compat,"",@"SHT_CUDA_COMPAT_INFO"
	.align	4
        /*0000*/ 	.byte	0x02, 0x09, 0x00, 0x00, 0x02, 0x02, 0x01, 0x00, 0x02, 0x05, 0x05, 0x00, 0x03, 0x07, 0x01, 0x01
        /*0010*/ 	.byte	0x02, 0x03, 0x00, 0x00, 0x02, 0x06, 0x01, 0x00, 0x04, 0x0b, 0x08, 0x00, 0x09, 0x00, 0x00, 0x00
        /*0020*/ 	.byte	0x00, 0x00, 0x00, 0x00


//--------------------- .nv.info._Z10matMulCuda10MulInfoSet --------------------------
	.section	.nv.info._Z10matMulCuda10MulInfoSet,"",@"SHT_CUDA_INFO"
	.sectionflags	@""
	.align	4


	//----- nvinfo : EIATTR_CUDA_API_VERSION
	.align		4
        /*0000*/ 	.byte	0x04, 0x37
        /*0002*/ 	.short	(.L_13 - .L_12)
.L_12:
        /*0004*/ 	.word	0x00000082


	//----- nvinfo : EIATTR_KPARAM_INFO
	.align		4
.L_13:
        /*0008*/ 	.byte	0x04, 0x17
        /*000a*/ 	.short	(.L_15 - .L_14)
.L_14:
        /*000c*/ 	.word	0x00000000
        /*0010*/ 	.short	0x0000
        /*0012*/ 	.short	0x0000
        /*0014*/ 	.byte	0x00, 0xf0, 0xa1, 0x02


	//----- nvinfo : EIATTR_SPARSE_MMA_MASK
	.align		4
.L_15:
        /*0018*/ 	.byte	0x03, 0x50
        /*001a*/ 	.short	0x0000


	//----- nvinfo : EIATTR_MAXREG_COUNT
	.align		4
        /*001c*/ 	.byte	0x03, 0x1b
        /*001e*/ 	.short	0x00ff


	//----- nvinfo : EIATTR_MERCURY_ISA_VERSION
	.align		4
        /*0020*/ 	.byte	0x03, 0x5f
        /*0022*/ 	.short	0x0101


	//----- nvinfo : EIATTR_VRC_CTA_INIT_COUNT
	.align		4
        /*0024*/ 	.byte	0x02, 0x4a
	.zero		1
	.zero		1


	//----- nvinfo : EIATTR_EXIT_INSTR_OFFSETS
	.align		4
        /*0028*/ 	.byte	0x04, 0x1c
        /*002a*/ 	.short	(.L_17 - .L_16)


	//   ....[0]....
.L_16:
        /*002c*/ 	.word	0x00000b70


	//   ....[1]....
        /*0030*/ 	.word	0x00000ca0


	//----- nvinfo : EIATTR_CBANK_PARAM_SIZE
	.align		4
.L_17:
        /*0034*/ 	.byte	0x03, 0x19
        /*0036*/ 	.short	0x00a8


	//----- nvinfo : EIATTR_PARAM_CBANK
	.align		4
        /*0038*/ 	.byte	0x04, 0x0a
        /*003a*/ 	.short	(.L_19 - .L_18)
	.align		4
.L_18:
        /*003c*/ 	.word	index@(.nv.constant0._Z10matMulCuda10MulInfoSet)
        /*0040*/ 	.short	0x0380
        /*0042*/ 	.short	0x00a8


	//----- nvinfo : EIATTR_SW_WAR
	.align		4
.L_19:
        /*0044*/ 	.byte	0x04, 0x36
        /*0046*/ 	.short	(.L_21 - .L_20)
.L_20:
        /*0048*/ 	.word	0x00000008
.L_21:


//--------------------- .nv.info._Z11matAddOrSub7infoSet --------------------------
	.section	.nv.info._Z11matAddOrSub7infoSet,"",@"SHT_CUDA_INFO"
	.sectionflags	@""
	.align	4


	//----- nvinfo : EIATTR_CUDA_API_VERSION
	.align		4
        /*0000*/ 	.byte	0x04, 0x37
        /*0002*/ 	.short	(.L_23 - .L_22)
.L_22:
        /*0004*/ 	.word	0x00000082


	//----- nvinfo : EIATTR_KPARAM_INFO
	.align		4
.L_23:
        /*0008*/ 	.byte	0x04, 0x17
        /*000a*/ 	.short	(.L_25 - .L_24)
.L_24:
        /*000c*/ 	.word	0x00000000
        /*0010*/ 	.short	0x0000
        /*0012*/ 	.short	0x0000
        /*0014*/ 	.byte	0x00, 0xf0, 0x81, 0x05


	//----- nvinfo : EIATTR_SPARSE_MMA_MASK
	.align		4
.L_25:
        /*0018*/ 	.byte	0x03, 0x50
        /*001a*/ 	.short	0x0000


	//----- nvinfo : EIATTR_MAXREG_COUNT
	.align		4
        /*001c*/ 	.byte	0x03, 0x1b
        /*001e*/ 	.short	0x00ff


	//----- nvinfo : EIATTR_MERCURY_ISA_VERSION
	.align		4
        /*0020*/ 	.byte	0x03, 0x5f
        /*0022*/ 	.short	0x0101


	//----- nvinfo : EIATTR_VRC_CTA_INIT_COUNT
	.align		4
        /*0024*/ 	.byte	0x02, 0x4a
	.zero		1
	.zero		1


	//----- nvinfo : EIATTR_EXIT_INSTR_OFFSETS
	.align		4
        /*0028*/ 	.byte	0x04, 0x1c
        /*002a*/ 	.short	(.L_27 - .L_26)


	//   ....[0]....
.L_26:
        /*002c*/ 	.word	0x00000060


	//   ....[1]....
        /*0030*/ 	.word	0x00000210


	//----- nvinfo : EIATTR_CBANK_PARAM_SIZE
	.align		4
.L_27:
        /*0034*/ 	.byte	0x03, 0x19
        /*0036*/ 	.short	0x0160


	//----- nvinfo : EIATTR_PARAM_CBANK
	.align		4
        /*0038*/ 	.byte	0x04, 0x0a
        /*003a*/ 	.short	(.L_29 - .L_28)
	.align		4
.L_28:
        /*003c*/ 	.word	index@(.nv.constant0._Z11matAddOrSub7infoSet)
        /*0040*/ 	.short	0x0380
        /*0042*/ 	.short	0x0160


	//----- nvinfo : EIATTR_SW_WAR
	.align		4
.L_29:
        /*0044*/ 	.byte	0x04, 0x36
        /*0046*/ 	.short	(.L_31 - .L_30)
.L_30:
        /*0048*/ 	.word	0x00000008
.L_31:


//--------------------- .nv.callgraph             --------------------------
	.section	.nv.callgraph,"",@"SHT_CUDA_CALLGRAPH"
	.align	4
	.sectionentsize	8
	.align		4
        /*0000*/ 	.word	0x00000000
	.align		4
        /*0004*/ 	.word	0xffffffff
	.align		4
        /*0008*/ 	.word	0x00000000
	.align		4
        /*000c*/ 	.word	0xfffffffe
	.align		4
        /*0010*/ 	.word	0x00000000
	.align		4
        /*0014*/ 	.word	0xfffffffd
	.align		4
        /*0018*/ 	.word	0x00000000
	.align		4
        /*001c*/ 	.word	0xfffffffc


//--------------------- .text._Z10matMulCuda10MulInfoSet --------------------------
	.section	.text._Z10matMulCuda10MulInfoSet,"ax",@progbits
	.align	128
        .global         _Z10matMulCuda10MulInfoSet
        .type           _Z10matMulCuda10MulInfoSet,@function
        .size           _Z10matMulCuda10MulInfoSet,(.L_x_9 - _Z10matMulCuda10MulInfoSet)
        .other          _Z10matMulCuda10MulInfoSet,@"STO_CUDA_ENTRY STV_DEFAULT"
_Z10matMulCuda10MulInfoSet:
.text._Z10matMulCuda10MulInfoSet:
[----:B------:R-:W-:Y:S01]  /*0000*/  LDC R1, c[0x0][0x37c] ;  /* 0x0000df00ff017b82 */ /* 0x000fe20000000800 */
[----:B------:R-:W0:Y:S07]  /*0010*/  S2R R8, SR_CTAID.X ;  /* 0x0000000000087919 */ /* 0x000e2e0000002500 */
[----:B------:R-:W1:Y:S01]  /*0020*/  LDC R17, c[0x0][0x360] ;  /* 0x0000d800ff117b82 */ /* 0x000e620000000800 */
[----:B------:R-:W2:Y:S01]  /*0030*/  LDCU.64 UR4, c[0x0][0x358] ;  /* 0x00006b00ff0477ac */ /* 0x000ea20008000a00 */
[----:B------:R-:W-:Y:S01]  /*0040*/  CS2R R14, SRZ ;  /* 0x00000000000e7805 */ /* 0x000fe2000001ff00 */
[----:B------:R-:W3:Y:S01]  /*0050*/  S2R R13, SR_CTAID.Y ;  /* 0x00000000000d7919 */ /* 0x000ee20000002600 */
[----:B------:R-:W3:Y:S01]  /*0060*/  S2R R0, SR_TID.X ;  /* 0x0000000000007919 */ /* 0x000ee20000002100 */
[----:B-1----:R-:W-:-:S02]  /*0070*/  ISETP.GE.U32.AND P0, PT, R17, 0x4, PT ;  /* 0x000000041100780c */ /* 0x002fc40003f06070 */
[----:B------:R-:W-:Y:S01]  /*0080*/  LOP3.LUT R12, R17, 0x3, RZ, 0xc0, !PT ;  /* 0x00000003110c7812 */ /* 0x000fe200078ec0ff */
[----:B0-----:R-:W-:-:S04]  /*0090*/  IMAD R8, R8, 0x18, RZ ;  /* 0x0000001808087824 */ /* 0x001fc800078e02ff */
[----:B------:R-:W0:Y:S01]  /*00a0*/  LDC.64 R2, c[0x0][R8+0x390] ;  /* 0x0000e40008027b82 */ /* 0x000e220000000a00 */
[----:B---3--:R-:W-:-:S07]  /*00b0*/  LEA R5, R13, R0, 0x7 ;  /* 0x000000000d057211 */ /* 0x008fce00078e38ff */
[----:B------:R1:W3:Y:S01]  /*00c0*/  LDC.64 R6, c[0x0][R8+0x388] ;  /* 0x0000e20008067b82 */ /* 0x0002e20000000a00 */
[----:B0-----:R-:W-:-:S07]  /*00d0*/  IMAD.WIDE.U32 R2, R5, 0x4, R2 ;  /* 0x0000000405027825 */ /* 0x001fce00078e0002 */
[----:B------:R1:W0:Y:S01]  /*00e0*/  LDC.64 R4, c[0x0][R8+0x380] ;  /* 0x0000e00008047b82 */ /* 0x0002220000000a00 */
[----:B--2---:R1:W-:Y:S01]  /*00f0*/  STG.E desc[UR4][R2.64], RZ ;  /* 0x000000ff02007986 */ /* 0x0043e2000c101904 */
[----:B---3--:R-:W-:Y:S05]  /*0100*/  @!P0 BRA `(.L_x_0) ;  /* 0x0000000800948947 */ /* 0x008fea0003800000 */
[----:B------:R-:W-:Y:S01]  /*0110*/  LOP3.LUT R16, R17, 0xfffffffc, RZ, 0xc0, !PT ;  /* 0xfffffffc11107812 */ /* 0x000fe200078ec0ff */
[----:B------:R-:W-:-:S04]  /*0120*/  IMAD.WIDE.U32 R10, R0, 0x4, R6 ;  /* 0x00000004000a7825 */ /* 0x000fc800078e0006 */
[----:B------:R-:W-:Y:S01]  /*0130*/  HFMA2 R15, -RZ, RZ, 0, 0 ;  /* 0x00000000ff0f7431 */ /* 0x000fe200000001ff */
[----:B------:R-:W-:Y:S01]  /*0140*/  LOP3.LUT R14, R17, 0x7fc, RZ, 0xc0, !PT ;  /* 0x000007fc110e7812 */ /* 0x000fe200078ec0ff */
[----:B------:R-:W-:Y:S01]  /*0150*/  IMAD.MOV R16, RZ, RZ, -R16 ;  /* 0x000000ffff107224 */ /* 0x000fe200078e0a10 */
[----:B------:R-:W-:Y:S01]  /*0160*/  IADD3 R10, P2, PT, R10, 0x400, RZ ;  /* 0x000004000a0a7810 */ /* 0x000fe20007f5e0ff */
[----:B01----:R-:W-:-:S03]  /*0170*/  IMAD.WIDE.U32 R8, R13, 0x200, R4 ;  /* 0x000002000d087825 */ /* 0x003fc600078e0004 */
[----:B------:R-:W-:Y:S01]  /*0180*/  ISETP.GE.AND P0, PT, R16, RZ, PT ;  /* 0x000000ff1000720c */ /* 0x000fe20003f06270 */
[----:B------:R-:W-:Y:S01]  /*0190*/  IMAD.X R11, RZ, RZ, R11, P2 ;  /* 0x000000ffff0b7224 */ /* 0x000fe200010e060b */
[----:B------:R-:W-:-:S04]  /*01a0*/  IADD3 R8, P1, PT, R8, 0x8, RZ ;  /* 0x0000000808087810 */ /* 0x000fc80007f3e0ff */
[----:B------:R-:W-:-:S07]  /*01b0*/  IADD3.X R9, PT, PT, RZ, R9, RZ, P1, !PT ;  /* 0x00000009ff097210 */ /* 0x000fce0000ffe4ff */
[----:B------:R-:W-:Y:S05]  /*01c0*/  @P0 BRA `(.L_x_1) ;  /* 0x0000000400fc0947 */ /* 0x000fea0003800000 */
[----:B------:R-:W-:Y:S01]  /*01d0*/  IMAD.MOV R17, RZ, RZ, -R16 ;  /* 0x000000ffff117224 */ /* 0x000fe200078e0a10 */
[----:B------:R-:W-:-:S04]  /*01e0*/  PLOP3.LUT P0, PT, PT, PT, PT, 0x80, 0x8 ;  /* 0x000000000008781c */ /* 0x000fc80003f0f070 */
[----:B------:R-:W-:-:S13]  /*01f0*/  ISETP.GT.AND P1, PT, R17, 0xc, PT ;  /* 0x0000000c1100780c */ /* 0x000fda0003f24270 */
[----:B------:R-:W-:Y:S05]  /*0200*/  @!P1 BRA `(.L_x_2) ;  /* 0x0000000400309947 */ /* 0x000fea0003800000 */
[----:B------:R-:W-:-:S13]  /*0210*/  PLOP3.LUT P0, PT, PT, PT, PT, 0x8, 0x80 ;  /* 0x000000000080781c */ /* 0x000fda0003f0e170 */
.L_x_3:
[----:B------:R-:W2:Y:S04]  /*0220*/  LDG.E R18, desc[UR4][R8.64+-0x8] ;  /* 0xfffff80408127981 */ /* 0x000ea8000c1e1900 */
[----:B------:R-:W2:Y:S02]  /*0230*/  LDG.E R17, desc[UR4][R10.64+-0x400] ;  /* 0xfffc00040a117981 */ /* 0x000ea4000c1e1900 */
[----:B--2---:R-:W-:-:S05]  /*0240*/  IMAD R17, R18, R17, R15 ;  /* 0x0000001112117224 */ /* 0x004fca00078e020f */
[----:B------:R0:W-:Y:S04]  /*0250*/  STG.E desc[UR4][R2.64], R17 ;  /* 0x0000001102007986 */ /* 0x0001e8000c101904 */
[----:B------:R-:W2:Y:S04]  /*0260*/  LDG.E R18, desc[UR4][R8.64+-0x4] ;  /* 0xfffffc0408127981 */ /* 0x000ea8000c1e1900 */
[----:B-1----:R-:W2:Y:S02]  /*0270*/  LDG.E R15, desc[UR4][R10.64+-0x200] ;  /* 0xfffe00040a0f7981 */ /* 0x002ea4000c1e1900 */
[----:B--2---:R-:W-:-:S05]  /*0280*/  IMAD R15, R18, R15, R17 ;  /* 0x0000000f120f7224 */ /* 0x004fca00078e0211 */
[----:B------:R1:W-:Y:S04]  /*0290*/  STG.E desc[UR4][R2.64], R15 ;  /* 0x0000000f02007986 */ /* 0x0003e8000c101904 */
[----:B------:R-:W2:Y:S04]  /*02a0*/  LDG.E R18, desc[UR4][R8.64] ;  /* 0x0000000408127981 */ /* 0x000ea8000c1e1900 */
[----:B------:R-:W2:Y:S02]  /*02b0*/  LDG.E R19, desc[UR4][R10.64] ;  /* 0x000000040a137981 */ /* 0x000ea4000c1e1900 */
[----:B--2---:R-:W-:-:S05]  /*02c0*/  IMAD R19, R18, R19, R15 ;  /* 0x0000001312137224 */ /* 0x004fca00078e020f */
[----:B------:R2:W-:Y:S04]  /*02d0*/  STG.E desc[UR4][R2.64], R19 ;  /* 0x0000001302007986 */ /* 0x0005e8000c101904 */
[----:B------:R-:W0:Y:S04]  /*02e0*/  LDG.E R18, desc[UR4][R8.64+0x4] ;  /* 0x0000040408127981 */ /* 0x000e28000c1e1900 */
[----:B------:R-:W0:Y:S02]  /*02f0*/  LDG.E R20, desc[UR4][R10.64+0x200] ;  /* 0x000200040a147981 */ /* 0x000e24000c1e1900 */
[----:B0-----:R-:W-:-:S05]  /*0300*/  IMAD R17, R18, R20, R19 ;  /* 0x0000001412117224 */ /* 0x001fca00078e0213 */
[----:B------:R0:W-:Y:S04]  /*0310*/  STG.E desc[UR4][R2.64], R17 ;  /* 0x0000001102007986 */ /* 0x0001e8000c101904 */
[----:B------:R-:W1:Y:S04]  /*0320*/  LDG.E R18, desc[UR4][R8.64+0x8] ;  /* 0x0000080408127981 */ /* 0x000e68000c1e1900 */
[----:B------:R-:W1:Y:S02]  /*0330*/  LDG.E R20, desc[UR4][R10.64+0x400] ;  /* 0x000400040a147981 */ /* 0x000e64000c1e1900 */
[----:B-1----:R-:W-:-:S05]  /*0340*/  IMAD R15, R18, R20, R17 ;  /* 0x00000014120f7224 */ /* 0x002fca00078e0211 */
        /* <DEDUP_REMOVED lines=33> */
[----:B------:R-:W3:Y:S04]  /*0560*/  LDG.E R18, desc[UR4][R8.64+0x2c] ;  /* 0x00002c0408127981 */ /* 0x000ee8000c1e1900 */
[----:B------:R-:W3:Y:S02]  /*0570*/  LDG.E R20, desc[UR4][R10.64+0x1600] ;  /* 0x001600040a147981 */ /* 0x000ee4000c1e1900 */
[----:B---3--:R-:W-:-:S05]  /*0580*/  IMAD R21, R18, R20, R17 ;  /* 0x0000001412157224 */ /* 0x008fca00078e0211 */
[----:B------:R3:W-:Y:S04]  /*0590*/  STG.E desc[UR4][R2.64], R21 ;  /* 0x0000001502007986 */ /* 0x0007e8000c101904 */
[----:B------:R-:W2:Y:S04]  /*05a0*/  LDG.E R18, desc[UR4][R8.64+0x30] ;  /* 0x0000300408127981 */ /* 0x000ea8000c1e1900 */
[----:B-1----:R-:W2:Y:S01]  /*05b0*/  LDG.E R15, desc[UR4][R10.64+0x1800] ;  /* 0x001800040a0f7981 */ /* 0x002ea2000c1e1900 */
[----:B------:R-:W-:Y:S01]  /*05c0*/  IADD3 R16, PT, PT, R16, 0x10, RZ ;  /* 0x0000001010107810 */ /* 0x000fe20007ffe0ff */
[----:B--2---:R-:W-:-:S05]  /*05d0*/  IMAD R19, R18, R15, R21 ;  /* 0x0000000f12137224 */ /* 0x004fca00078e0215 */
[----:B------:R1:W-:Y:S04]  /*05e0*/  STG.E desc[UR4][R2.64], R19 ;  /* 0x0000001302007986 */ /* 0x0003e8000c101904 */
[----:B------:R2:W4:Y:S04]  /*05f0*/  LDG.E R18, desc[UR4][R8.64+0x34] ;  /* 0x0000340408127981 */ /* 0x000528000c1e1900 */
[----:B------:R5:W4:Y:S01]  /*0600*/  LDG.E R15, desc[UR4][R10.64+0x1a00] ;  /* 0x001a00040a0f7981 */ /* 0x000b22000c1e1900 */
[----:B------:R-:W-:Y:S02]  /*0610*/  ISETP.GE.AND P1, PT, R16, -0xc, PT ;  /* 0xfffffff41000780c */ /* 0x000fe40003f26270 */
[----:B------:R-:W-:-:S02]  /*0620*/  IADD3 R20, P2, PT, R8, 0x40, RZ ;  /* 0x0000004008147810 */ /* 0x000fc40007f5e0ff */
[----:B0-----:R-:W-:-:S03]  /*0630*/  IADD3 R17, P3, PT, R10, 0x2000, RZ ;  /* 0x000020000a117810 */ /* 0x001fc60007f7e0ff */
[----:B---3--:R-:W-:Y:S02]  /*0640*/  IMAD.X R21, RZ, RZ, R9, P2 ;  /* 0x000000ffff157224 */ /* 0x008fe400010e0609 */
[----:B--2---:R-:W-:Y:S02]  /*0650*/  IMAD.MOV.U32 R8, RZ, RZ, R20 ;  /* 0x000000ffff087224 */ /* 0x004fe400078e0014 */
[----:B-----5:R-:W-:Y:S01]  /*0660*/  IMAD.MOV.U32 R10, RZ, RZ, R17 ;  /* 0x000000ffff0a7224 */ /* 0x020fe200078e0011 */
[----:B------:R-:W-:Y:S01]  /*0670*/  MOV R9, R21 ;  /* 0x0000001500097202 */ /* 0x000fe20000000f00 */
[----:B----4-:R-:W-:Y:S01]  /*0680*/  IMAD R15, R18, R15, R19 ;  /* 0x0000000f120f7224 */ /* 0x010fe200078e0213 */
[----:B------:R-:W-:-:S04]  /*0690*/  IADD3.X R18, PT, PT, RZ, R11, RZ, P3, !PT ;  /* 0x0000000bff127210 */ /* 0x000fc80001ffe4ff */
[----:B------:R1:W-:Y:S01]  /*06a0*/  STG.E desc[UR4][R2.64], R15 ;  /* 0x0000000f02007986 */ /* 0x0003e2000c101904 */
[----:B------:R-:W-:Y:S01]  /*06b0*/  MOV R11, R18 ;  /* 0x00000012000b7202 */ /* 0x000fe20000000f00 */
[----:B------:R-:W-:Y:S06]  /*06c0*/  @!P1 BRA `(.L_x_3) ;  /* 0xfffffff800d49947 */ /* 0x000fec000383ffff */
.L_x_2:
[----:B------:R-:W-:-:S04]  /*06d0*/  IADD3 R17, PT, PT, -R16, RZ, RZ ;  /* 0x000000ff10117210 */ /* 0x000fc80007ffe1ff */
[----:B------:R-:W-:-:S13]  /*06e0*/  ISETP.GT.AND P1, PT, R17, 0x4, PT ;  /* 0x000000041100780c */ /* 0x000fda0003f24270 */
[----:B------:R-:W-:Y:S05]  /*06f0*/  @!P1 BRA `(.L_x_4) ;  /* 0x0000000000a89947 */ /* 0x000fea0003800000 */
        /* <DEDUP_REMOVED lines=29> */
[----:B------:R-:W1:Y:S01]  /*08d0*/  LDG.E R20, desc[UR4][R10.64+0xa00] ;  /* 0x000a00040a147981 */ /* 0x000e62000c1e1900 */
[----:B------:R-:W-:Y:S02]  /*08e0*/  PLOP3.LUT P0, PT, PT, PT, PT, 0x8, 0x80 ;  /* 0x000000000080781c */ /* 0x000fe40003f0e170 */
[----:B------:R-:W-:Y:S01]  /*08f0*/  IADD3 R16, PT, PT, R16, 0x8, RZ ;  /* 0x0000000810107810 */ /* 0x000fe20007ffe0ff */
[----:B-1----:R-:W-:Y:S01]  /*0900*/  IMAD R15, R18, R20, R17 ;  /* 0x00000014120f7224 */ /* 0x002fe200078e0211 */
[----:B------:R-:W-:-:S02]  /*0910*/  IADD3 R20, P1, PT, R8, 0x20, RZ ;  /* 0x0000002008147810 */ /* 0x000fc40007f3e0ff */
[----:B------:R-:W-:Y:S02]  /*0920*/  IADD3 R18, P2, PT, R10, 0x1000, RZ ;  /* 0x000010000a127810 */ /* 0x000fe40007f5e0ff */
[----:B------:R0:W-:Y:S01]  /*0930*/  STG.E desc[UR4][R2.64], R15 ;  /* 0x0000000f02007986 */ /* 0x0001e2000c101904 */
[----:B------:R-:W-:Y:S01]  /*0940*/  IMAD.X R21, RZ, RZ, R9, P1 ;  /* 0x000000ffff157224 */ /* 0x000fe200008e0609 */
[----:B--2---:R-:W-:Y:S01]  /*0950*/  IADD3.X R19, PT, PT, RZ, R11, RZ, P2, !PT ;  /* 0x0000000bff137210 */ /* 0x004fe200017fe4ff */
[----:B------:R-:W-:Y:S01]  /*0960*/  IMAD.MOV.U32 R8, RZ, RZ, R20 ;  /* 0x000000ffff087224 */ /* 0x000fe200078e0014 */
[----:B------:R-:W-:Y:S02]  /*0970*/  MOV R10, R18 ;  /* 0x00000012000a7202 */ /* 0x000fe40000000f00 */
[----:B------:R-:W-:Y:S01]  /*0980*/  MOV R9, R21 ;  /* 0x0000001500097202 */ /* 0x000fe20000000f00 */
[----:B------:R-:W-:-:S07]  /*0990*/  IMAD.MOV.U32 R11, RZ, RZ, R19 ;  /* 0x000000ffff0b7224 */ /* 0x000fce00078e0013 */
.L_x_4:
[----:B------:R-:W-:-:S13]  /*09a0*/  ISETP.NE.OR P0, PT, R16, RZ, P0 ;  /* 0x000000ff1000720c */ /* 0x000fda0000705670 */
[----:B------:R-:W-:Y:S05]  /*09b0*/  @!P0 BRA `(.L_x_0) ;  /* 0x0000000000688947 */ /* 0x000fea0003800000 */
.L_x_1:
[----:B--2---:R-:W2:Y:S04]  /*09c0*/  LDG.E R18, desc[UR4][R8.64+-0x8] ;  /* 0xfffff80408127981 */ /* 0x004ea8000c1e1900 */
[----:B0-----:R-:W2:Y:S02]  /*09d0*/  LDG.E R17, desc[UR4][R10.64+-0x400] ;  /* 0xfffc00040a117981 */ /* 0x001ea4000c1e1900 */
[----:B--2---:R-:W-:-:S05]  /*09e0*/  IMAD R17, R18, R17, R15 ;  /* 0x0000001112117224 */ /* 0x004fca00078e020f */
[----:B------:R0:W-:Y:S04]  /*09f0*/  STG.E desc[UR4][R2.64], R17 ;  /* 0x0000001102007986 */ /* 0x0001e8000c101904 */
[----:B------:R-:W2:Y:S04]  /*0a00*/  LDG.E R18, desc[UR4][R8.64+-0x4] ;  /* 0xfffffc0408127981 */ /* 0x000ea8000c1e1900 */
[----:B-1----:R-:W2:Y:S02]  /*0a10*/  LDG.E R15, desc[UR4][R10.64+-0x200] ;  /* 0xfffe00040a0f7981 */ /* 0x002ea4000c1e1900 */
[----:B--2---:R-:W-:-:S05]  /*0a20*/  IMAD R19, R18, R15, R17 ;  /* 0x0000000f12137224 */ /* 0x004fca00078e0211 */
[----:B------:R2:W-:Y:S04]  /*0a30*/  STG.E desc[UR4][R2.64], R19 ;  /* 0x0000001302007986 */ /* 0x0005e8000c101904 */
[----:B------:R-:W3:Y:S04]  /*0a40*/  LDG.E R18, desc[UR4][R8.64] ;  /* 0x0000000408127981 */ /* 0x000ee8000c1e1900 */
[----:B------:R-:W3:Y:S01]  /*0a50*/  LDG.E R15, desc[UR4][R10.64] ;  /* 0x000000040a0f7981 */ /* 0x000ee2000c1e1900 */
[----:B------:R-:W-:Y:S01]  /*0a60*/  IADD3 R16, PT, PT, R16, 0x4, RZ ;  /* 0x0000000410107810 */ /* 0x000fe20007ffe0ff */
[----:B---3--:R-:W-:-:S05]  /*0a70*/  IMAD R21, R18, R15, R19 ;  /* 0x0000000f12157224 */ /* 0x008fca00078e0213 */
[----:B------:R2:W-:Y:S04]  /*0a80*/  STG.E desc[UR4][R2.64], R21 ;  /* 0x0000001502007986 */ /* 0x0005e8000c101904 */
[----:B------:R1:W3:Y:S04]  /*0a90*/  LDG.E R18, desc[UR4][R8.64+0x4] ;  /* 0x0000040408127981 */ /* 0x0002e8000c1e1900 */
[----:B------:R4:W3:Y:S01]  /*0aa0*/  LDG.E R15, desc[UR4][R10.64+0x200] ;  /* 0x000200040a0f7981 */ /* 0x0008e2000c1e1900 */
[----:B------:R-:W-:Y:S02]  /*0ab0*/  ISETP.NE.AND P0, PT, R16, RZ, PT ;  /* 0x000000ff1000720c */ /* 0x000fe40003f05270 */
[----:B0-----:R-:W-:-:S02]  /*0ac0*/  IADD3 R17, P2, PT, R10, 0x800, RZ ;  /* 0x000008000a117810 */ /* 0x001fc40007f5e0ff */
[----:B------:R-:W-:-:S04]  /*0ad0*/  IADD3 R20, P1, PT, R8, 0x10, RZ ;  /* 0x0000001008147810 */ /* 0x000fc80007f3e0ff */
[----:B-1----:R-:W-:Y:S02]  /*0ae0*/  IADD3.X R9, PT, PT, RZ, R9, RZ, P1, !PT ;  /* 0x00000009ff097210 */ /* 0x002fe40000ffe4ff */
[----:B------:R-:W-:Y:S02]  /*0af0*/  MOV R8, R20 ;  /* 0x0000001400087202 */ /* 0x000fe40000000f00 */
[----:B----4-:R-:W-:Y:S01]  /*0b00*/  MOV R10, R17 ;  /* 0x00000011000a7202 */ /* 0x010fe20000000f00 */
[----:B---3--:R-:W-:Y:S02]  /*0b10*/  IMAD R15, R18, R15, R21 ;  /* 0x0000000f120f7224 */ /* 0x008fe400078e0215 */
[----:B------:R-:W-:-:S03]  /*0b20*/  IMAD.X R18, RZ, RZ, R11, P2 ;  /* 0x000000ffff127224 */ /* 0x000fc600010e060b */
[----:B------:R2:W-:Y:S01]  /*0b30*/  STG.E desc[UR4][R2.64], R15 ;  /* 0x0000000f02007986 */ /* 0x0005e2000c101904 */
[----:B------:R-:W-:Y:S01]  /*0b40*/  IMAD.MOV.U32 R11, RZ, RZ, R18 ;  /* 0x000000ffff0b7224 */ /* 0x000fe200078e0012 */
[----:B------:R-:W-:Y:S06]  /*0b50*/  @P0 BRA `(.L_x_1) ;  /* 0xfffffffc00980947 */ /* 0x000fec000383ffff */
.L_x_0:
[----:B------:R-:W-:-:S13]  /*0b60*/  ISETP.NE.AND P0, PT, R12, RZ, PT ;  /* 0x000000ff0c00720c */ /* 0x000fda0003f05270 */
[----:B------:R-:W-:Y:S05]  /*0b70*/  @!P0 EXIT ;  /* 0x000000000000894d */ /* 0x000fea0003800000 */
[----:B------:R-:W-:Y:S02]  /*0b80*/  LEA R9, R14, R0, 0x7 ;  /* 0x000000000e097211 */ /* 0x000fe400078e38ff */
[----:B------:R-:W-:Y:S02]  /*0b90*/  LEA R13, R13, R14, 0x7 ;  /* 0x0000000e0d0d7211 */ /* 0x000fe400078e38ff */
[----:B------:R-:W-:Y:S01]  /*0ba0*/  IADD3 R12, PT, PT, -R12, RZ, RZ ;  /* 0x000000ff0c0c7210 */ /* 0x000fe20007ffe1ff */
[----:B------:R-:W-:-:S04]  /*0bb0*/  IMAD.WIDE.U32 R6, R9, 0x4, R6 ;  /* 0x0000000409067825 */ /* 0x000fc800078e0006 */
[----:B0-----:R-:W-:-:S04]  /*0bc0*/  IMAD.WIDE.U32 R4, R13, 0x4, R4 ;  /* 0x000000040d047825 */ /* 0x001fc800078e0004 */
[----:B-1----:R-:W-:-:S07]  /*0bd0*/  IMAD.MOV.U32 R8, RZ, RZ, R6 ;  /* 0x000000ffff087224 */ /* 0x002fce00078e0006 */
.L_x_5:
[----:B------:R-:W-:Y:S01]  /*0be0*/  MOV R6, R8 ;  /* 0x0000000800067202 */ /* 0x000fe20000000f00 */
[----:B0-----:R0:W2:Y:S05]  /*0bf0*/  LDG.E R0, desc[UR4][R4.64] ;  /* 0x0000000404007981 */ /* 0x0010aa000c1e1900 */
[----:B------:R1:W2:Y:S01]  /*0c00*/  LDG.E R6, desc[UR4][R6.64] ;  /* 0x0000000406067981 */ /* 0x0002a2000c1e1900 */
[----:B------:R-:W-:Y:S01]  /*0c10*/  VIADD R12, R12, 0x1 ;  /* 0x000000010c0c7836 */ /* 0x000fe20000000000 */
[----:B------:R-:W-:Y:S02]  /*0c20*/  IADD3 R8, P1, PT, R8, 0x200, RZ ;  /* 0x0000020008087810 */ /* 0x000fe40007f3e0ff */
[----:B0-----:R-:W-:-:S02]  /*0c30*/  IADD3 R4, P2, PT, R4, 0x4, RZ ;  /* 0x0000000404047810 */ /* 0x001fc40007f5e0ff */
[----:B------:R-:W-:Y:S02]  /*0c40*/  ISETP.NE.AND P0, PT, R12, RZ, PT ;  /* 0x000000ff0c00720c */ /* 0x000fe40003f05270 */
[----:B------:R-:W-:Y:S02]  /*0c50*/  IADD3.X R5, PT, PT, RZ, R5, RZ, P2, !PT ;  /* 0x00000005ff057210 */ /* 0x000fe400017fe4ff */
[----:B-1----:R-:W-:Y:S01]  /*0c60*/  IADD3.X R7, PT, PT, RZ, R7, RZ, P1, !PT ;  /* 0x00000007ff077210 */ /* 0x002fe20000ffe4ff */
[----:B--2---:R-:W-:-:S05]  /*0c70*/  IMAD R15, R0, R6, R15 ;  /* 0x00000006000f7224 */ /* 0x004fca00078e020f */
[----:B------:R0:W-:Y:S03]  /*0c80*/  STG.E desc[UR4][R2.64], R15 ;  /* 0x0000000f02007986 */ /* 0x0001e6000c101904 */
[----:B------:R-:W-:Y:S05]  /*0c90*/  @P0 BRA `(.L_x_5) ;  /* 0xfffffffc00d00947 */ /* 0x000fea000383ffff */
[----:B------:R-:W-:Y:S05]  /*0ca0*/  EXIT ;  /* 0x000000000000794d */ /* 0x000fea0003800000 */
.L_x_6:
[----:B------:R-:W-:-:S00]  /*0cb0*/  BRA `(.L_x_6) ;  /* 0xfffffffc00fc7947 */ /* 0x000fc0000383ffff */
[----:B------:R-:W-:-:S00]  /*0cc0*/  NOP ;  /* 0x0000000000007918 */ /* 0x000fc00000000000 */
        /* <DEDUP_REMOVED lines=11> */
.L_x_9:


//--------------------- .text._Z11matAddOrSub7infoSet --------------------------
	.section	.text._Z11matAddOrSub7infoSet,"ax",@progbits
	.align	128
        .global         _Z11matAddOrSub7infoSet
        .type           _Z11matAddOrSub7infoSet,@function
        .size           _Z11matAddOrSub7infoSet,(.L_x_10 - _Z11matAddOrSub7infoSet)
        .other          _Z11matAddOrSub7infoSet,@"STO_CUDA_ENTRY STV_DEFAULT"
_Z11matAddOrSub7infoSet:
.text._Z11matAddOrSub7infoSet:
[----:B------:R-:W-:Y:S01]  /*0000*/  LDC R1, c[0x0][0x37c] ;  /* 0x0000df00ff017b82 */ /* 0x000fe20000000800 */
[----:B------:R-:W0:Y:S01]  /*0010*/  LDCU.64 UR4, c[0x0][0x380] ;  /* 0x00007000ff0477ac */ /* 0x000e220008000a00 */
[----:B------:R-:W1:Y:S01]  /*0020*/  S2R R11, SR_CTAID.X ;  /* 0x00000000000b7919 */ /* 0x000e620000002500 */
[----:B------:R-:W2:Y:S01]  /*0030*/  S2R R0, SR_TID.X ;  /* 0x0000000000007919 */ /* 0x000ea20000002100 */
[----:B0-----:R-:W-:-:S04]  /*0040*/  ISETP.NE.U32.AND P0, PT, RZ, UR4, PT ;  /* 0x00000004ff007c0c */ /* 0x001fc8000bf05070 */
[----:B------:R-:W-:-:S13]  /*0050*/  ISETP.NE.AND.EX P0, PT, RZ, UR5, PT, P0 ;  /* 0x00000005ff007c0c */ /* 0x000fda000bf05300 */
[----:B-12---:R-:W-:Y:S05]  /*0060*/  @!P0 EXIT ;  /* 0x000000000000894d */ /* 0x006fea0003800000 */
[----:B------:R-:W0:Y:S01]  /*0070*/  LDCU.64 UR6, c[0x0][0x380] ;  /* 0x00007000ff0677ac */ /* 0x000e220008000a00 */
[----:B------:R-:W-:Y:S02]  /*0080*/  IMAD R11, R11, 0x80, R0 ;  /* 0x000000800b0b7824 */ /* 0x000fe400078e0200 */
[----:B------:R-:W-:Y:S01]  /*0090*/  IMAD.MOV.U32 R10, RZ, RZ, RZ ;  /* 0x000000ffff0a7224 */ /* 0x000fe200078e00ff */
[----:B------:R-:W1:Y:S01]  /*00a0*/  LDCU.64 UR4, c[0x0][0x358] ;  /* 0x00006b00ff0477ac */ /* 0x000e620008000a00 */
[----:B0-----:R-:W-:Y:S01]  /*00b0*/  IMAD.U32 R2, RZ, RZ, UR6 ;  /* 0x00000006ff027e24 */ /* 0x001fe2000f8e00ff */
[----:B------:R-:W-:-:S07]  /*00c0*/  MOV R3, UR7 ;  /* 0x0000000700037c02 */ /* 0x000fce0008000f00 */
.L_x_7:
[----:B------:R-:W0:Y:S01]  /*00d0*/  LDC.64 R4, c[0x0][R10+0x388] ;  /* 0x0000e2000a047b82 */ /* 0x000e220000000a00 */
[----:B------:R-:W-:-:S06]  /*00e0*/  IMAD.WIDE.U32 R2, R11, 0x4, R2 ;  /* 0x000000040b027825 */ /* 0x000fcc00078e0002 */
[----:B-1----:R1:W2:Y:S01]  /*00f0*/  LDG.E R2, desc[UR4][R2.64] ;  /* 0x0000000402027981 */ /* 0x0022a2000c1e1900 */
[----:B0-----:R-:W-:-:S06]  /*0100*/  IMAD.WIDE.U32 R4, R11, 0x4, R4 ;  /* 0x000000040b047825 */ /* 0x001fcc00078e0004 */
[----:B------:R-:W2:Y:S01]  /*0110*/  LDG.E R5, desc[UR4][R4.64] ;  /* 0x0000000404057981 */ /* 0x000ea2000c1e1900 */
[----:B------:R-:W0:Y:S08]  /*0120*/  LDC.U8 R0, c[0x0][R10+0x398] ;  /* 0x0000e6000a007b82 */ /* 0x000e300000000000 */
[----:B------:R3:W1:Y:S08]  /*0130*/  LDC.64 R8, c[0x0][R10+0x3a0] ;  /* 0x0000e8000a087b82 */ /* 0x0006700000000a00 */
[----:B------:R3:W4:Y:S01]  /*0140*/  LDC.64 R6, c[0x0][R10+0x390] ;  /* 0x0000e4000a067b82 */ /* 0x0007220000000a00 */
[----:B0-----:R-:W-:-:S02]  /*0150*/  ISETP.NE.AND P0, PT, R0, RZ, PT ;  /* 0x000000ff0000720c */ /* 0x001fc40003f05270 */
[----:B------:R-:W-:-:S05]  /*0160*/  IADD3 R0, PT, PT, R10, 0x20, RZ ;  /* 0x000000200a007810 */ /* 0x000fca0007ffe0ff */
[----:B---3--:R-:W-:Y:S01]  /*0170*/  IMAD.MOV.U32 R10, RZ, RZ, R0 ;  /* 0x000000ffff0a7224 */ /* 0x008fe200078e0000 */
[----:B-1----:R-:W-:Y:S01]  /*0180*/  MOV R3, R9 ;  /* 0x0000000900037202 */ /* 0x002fe20000000f00 */
[----:B----4-:R-:W-:-:S04]  /*0190*/  IMAD.WIDE.U32 R6, R11, 0x4, R6 ;  /* 0x000000040b067825 */ /* 0x010fc800078e0006 */
[C---:B--2---:R-:W-:Y:S01]  /*01a0*/  @P0 IADD3 R13, PT, PT, R2.reuse, R5, RZ ;  /* 0x00000005020d0210 */ /* 0x044fe20007ffe0ff */
[----:B------:R-:W-:Y:S01]  /*01b0*/  @!P0 IMAD.IADD R13, R2, 0x1, -R5 ;  /* 0x00000001020d8824 */ /* 0x000fe200078e0a05 */
[----:B------:R-:W-:-:S04]  /*01c0*/  ISETP.NE.U32.AND P0, PT, R8, RZ, PT ;  /* 0x000000ff0800720c */ /* 0x000fc80003f05070 */
[----:B------:R-:W-:Y:S01]  /*01d0*/  ISETP.NE.AND.EX P0, PT, R9, RZ, PT, P0 ;  /* 0x000000ff0900720c */ /* 0x000fe20003f05300 */
[----:B------:R0:W-:Y:S01]  /*01e0*/  STG.E desc[UR4][R6.64], R13 ;  /* 0x0000000d06007986 */ /* 0x0001e2000c101904 */
[----:B------:R-:W-:-:S11]  /*01f0*/  IMAD.MOV.U32 R2, RZ, RZ, R8 ;  /* 0x000000ffff027224 */ /* 0x000fd600078e0008 */
[----:B0-----:R-:W-:Y:S05]  /*0200*/  @P0 BRA `(.L_x_7) ;  /* 0xfffffffc00b00947 */ /* 0x001fea000383ffff */
[----:B------:R-:W-:Y:S05]  /*0210*/  EXIT ;  /* 0x000000000000794d */ /* 0x000fea0003800000 */
.L_x_8:
        /* <DEDUP_REMOVED lines=14> */
.L_x_10:


//--------------------- .nv.shared.reserved.0     --------------------------
	.section	.nv.shared.reserved.0,"aw",@nobits
	.weak		__nv_reservedSMEM_offset_0_alias
	.size		__nv_reservedSMEM_offset_0_alias, 0, 64
	.other		__nv_reservedSMEM_offset_0_alias,@"STO_CUDA_RESERVED_SHARED STV_DEFAULT"
__nv_reservedSMEM_offset_0_alias:
	.zero		0
	.zero		64


//--------------------- .nv.constant0._Z10matMulCuda10MulInfoSet --------------------------
	.section	.nv.constant0._Z10matMulCuda10MulInfoSet,"a",@progbits
	.sectionflags	@""
	.align	4
.nv.constant0._Z10matMulCuda10MulInfoSet:
	.zero		1064


//--------------------- .nv.constant0._Z11matAddOrSub7infoSet --------------------------
	.section	.nv.constant0._Z11matAddOrSub7infoSet,"a",@progbits
	.sectionflags	@""
	.align	4
.nv.constant0._Z11matAddOrSub7infoSet:
	.zero		1248


//--------------------- SYMBOLS --------------------------

	.type		.nv.reservedSmem.offset0,@object
	.size		.nv.reservedSmem.offset0,0x4
